//
// Generated by NVIDIA NVVM Compiler
//
// Compiler Build ID: CL-36424714
// Cuda compilation tools, release 13.0, V13.0.88
// Based on NVVM 20.0.0
//

.version 9.0
.target sm_100
.address_size 64

	// .globl	_Z9vectorAddPKfS0_Pfi

.visible .entry _Z9vectorAddPKfS0_Pfi(
	.param .u64 .ptr .align 1 _Z9vectorAddPKfS0_Pfi_param_0,
	.param .u64 .ptr .align 1 _Z9vectorAddPKfS0_Pfi_param_1,
	.param .u64 .ptr .align 1 _Z9vectorAddPKfS0_Pfi_param_2,
	.param .u32 _Z9vectorAddPKfS0_Pfi_param_3
)
{
	.reg .pred 	%p<2>;
	.reg .b32 	%r<6>;
	.reg .b32 	%f<4>;
	.reg .b64 	%rd<11>;

	ld.param.u64 	%rd1, [_Z9vectorAddPKfS0_Pfi_param_0];
	ld.param.u64 	%rd2, [_Z9vectorAddPKfS0_Pfi_param_1];
	ld.param.u64 	%rd3, [_Z9vectorAddPKfS0_Pfi_param_2];
	ld.param.u32 	%r2, [_Z9vectorAddPKfS0_Pfi_param_3];
	mov.u32 	%r3, %ctaid.x;
	mov.u32 	%r4, %ntid.x;
	mov.u32 	%r5, %tid.x;
	mad.lo.s32 	%r1, %r3, %r4, %r5;
	setp.ge.s32 	%p1, %r1, %r2;
	@%p1 bra 	$L__BB0_2;
	cvta.to.global.u64 	%rd4, %rd1;
	cvta.to.global.u64 	%rd5, %rd2;
	cvta.to.global.u64 	%rd6, %rd3;
	mul.wide.s32 	%rd7, %r1, 4;
	add.s64 	%rd8, %rd4, %rd7;
	ld.global.f32 	%f1, [%rd8];
	add.s64 	%rd9, %rd5, %rd7;
	ld.global.f32 	%f2, [%rd9];
	add.f32 	%f3, %f1, %f2;
	add.s64 	%rd10, %rd6, %rd7;
	st.global.f32 	[%rd10], %f3;
$L__BB0_2:
	ret;

}
	// .globl	_Z9vectorMulPKfS0_Pfi
.visible .entry _Z9vectorMulPKfS0_Pfi(
	.param .u64 .ptr .align 1 _Z9vectorMulPKfS0_Pfi_param_0,
	.param .u64 .ptr .align 1 _Z9vectorMulPKfS0_Pfi_param_1,
	.param .u64 .ptr .align 1 _Z9vectorMulPKfS0_Pfi_param_2,
	.param .u32 _Z9vectorMulPKfS0_Pfi_param_3
)
{
	.reg .pred 	%p<2>;
	.reg .b32 	%r<6>;
	.reg .b32 	%f<4>;
	.reg .b64 	%rd<11>;

	ld.param.u64 	%rd1, [_Z9vectorMulPKfS0_Pfi_param_0];
	ld.param.u64 	%rd2, [_Z9vectorMulPKfS0_Pfi_param_1];
	ld.param.u64 	%rd3, [_Z9vectorMulPKfS0_Pfi_param_2];
	ld.param.u32 	%r2, [_Z9vectorMulPKfS0_Pfi_param_3];
	mov.u32 	%r3, %ctaid.x;
	mov.u32 	%r4, %ntid.x;
	mov.u32 	%r5, %tid.x;
	mad.lo.s32 	%r1, %r3, %r4, %r5;
	setp.ge.s32 	%p1, %r1, %r2;
	@%p1 bra 	$L__BB1_2;
	cvta.to.global.u64 	%rd4, %rd1;
	cvta.to.global.u64 	%rd5, %rd2;
	cvta.to.global.u64 	%rd6, %rd3;
	mul.wide.s32 	%rd7, %r1, 4;
	add.s64 	%rd8, %rd4, %rd7;
	ld.global.f32 	%f1, [%rd8];
	add.s64 	%rd9, %rd5, %rd7;
	ld.global.f32 	%f2, [%rd9];
	mul.f32 	%f3, %f1, %f2;
	add.s64 	%rd10, %rd6, %rd7;
	st.global.f32 	[%rd10], %f3;
$L__BB1_2:
	ret;

}
	// .globl	_Z9scalarMulPKffPfi
.visible .entry _Z9scalarMulPKffPfi(
	.param .u64 .ptr .align 1 _Z9scalarMulPKffPfi_param_0,
	.param .f32 _Z9scalarMulPKffPfi_param_1,
	.param .u64 .ptr .align 1 _Z9scalarMulPKffPfi_param_2,
	.param .u32 _Z9scalarMulPKffPfi_param_3
)
{
	.reg .pred 	%p<2>;
	.reg .b32 	%r<6>;
	.reg .b32 	%f<4>;
	.reg .b64 	%rd<8>;

	ld.param.u64 	%rd1, [_Z9scalarMulPKffPfi_param_0];
	ld.param.f32 	%f1, [_Z9scalarMulPKffPfi_param_1];
	ld.param.u64 	%rd2, [_Z9scalarMulPKffPfi_param_2];
	ld.param.u32 	%r2, [_Z9scalarMulPKffPfi_param_3];
	mov.u32 	%r3, %ctaid.x;
	mov.u32 	%r4, %ntid.x;
	mov.u32 	%r5, %tid.x;
	mad.lo.s32 	%r1, %r3, %r4, %r5;
	setp.ge.s32 	%p1, %r1, %r2;
	@%p1 bra 	$L__BB2_2;
	cvta.to.global.u64 	%rd3, %rd1;
	cvta.to.global.u64 	%rd4, %rd2;
	mul.wide.s32 	%rd5, %r1, 4;
	add.s64 	%rd6, %rd3, %rd5;
	ld.global.f32 	%f2, [%rd6];
	mul.f32 	%f3, %f1, %f2;
	add.s64 	%rd7, %rd4, %rd5;
	st.global.f32 	[%rd7], %f3;
$L__BB2_2:
	ret;

}


// ===== COMPILED SASS (sm_100) =====

	.target	sm_100

	.elftype	@"ET_EXEC"


//--------------------- .note.nv.tkinfo           --------------------------
	.section	.note.nv.tkinfo,"",@"SHT_NOTE"
	.sectionflags	@"SHF_NOTE_NV_TKINFO"
	.tkinfo
        /*0018*/ 	.word	0x00000002
        /*0030*/ 	.string	""
        /*0030*/ 	.string	"ptxas"
        /*0030*/ 	.string	"Cuda compilation tools, release 13.0, V13.0.88"
        /*0030*/ 	.string	"Build cuda_13.0.r13.0/compiler.36424714_0"
        /*0030*/ 	.string	"-arch sm_100 -m 64 "



//--------------------- .note.nv.cuinfo           --------------------------
	.section	.note.nv.cuinfo,"",@"SHT_NOTE"
	.sectionflags	@"SHF_NOTE_NV_CUINFO"
        /*0018*/ 	.short	0x0002
        /*001a*/ 	.short	0x0064
        /*001c*/ 	.short	0x0082
	.zero		2


//--------------------- .nv.info                  --------------------------
	.section	.nv.info,"",@"SHT_CUDA_INFO"
	.align	4


	//----- nvinfo : EIATTR_REGCOUNT
	.align		4
        /*0000*/ 	.byte	0x04, 0x2f
        /*0002*/ 	.short	(.L_1 - .L_0)
	.align		4
.L_0:
        /*0004*/ 	.word	index@(_Z9vectorAddPKfS0_Pfi)
        /*0008*/ 	.word	0x0000000c


	//----- nvinfo : EIATTR_FRAME_SIZE
	.align		4
.L_1:
        /*000c*/ 	.byte	0x04, 0x11
        /*000e*/ 	.short	(.L_3 - .L_2)
	.align		4
.L_2:
        /*0010*/ 	.word	index@(_Z9vectorAddPKfS0_Pfi)
        /*0014*/ 	.word	0x00000000


	//----- nvinfo : EIATTR_REGCOUNT
	.align		4
.L_3:
        /*0018*/ 	.byte	0x04, 0x2f
        /*001a*/ 	.short	(.L_5 - .L_4)
	.align		4
.L_4:
        /*001c*/ 	.word	index@(_Z9vectorMulPKfS0_Pfi)
        /*0020*/ 	.word	0x0000000c


	//----- nvinfo : EIATTR_FRAME_SIZE
	.align		4
.L_5:
        /*0024*/ 	.byte	0x04, 0x11
        /*0026*/ 	.short	(.L_7 - .L_6)
	.align		4
.L_6:
        /*0028*/ 	.word	index@(_Z9vectorMulPKfS0_Pfi)
        /*002c*/ 	.word	0x00000000


	//----- nvinfo : EIATTR_REGCOUNT
	.align		4
.L_7:
        /*0030*/ 	.byte	0x04, 0x2f
        /*0032*/ 	.short	(.L_9 - .L_8)
	.align		4
.L_8:
        /*0034*/ 	.word	index@(_Z9scalarMulPKffPfi)
        /*0038*/ 	.word	0x0000000a


	//----- nvinfo : EIATTR_FRAME_SIZE
	.align		4
.L_9:
        /*003c*/ 	.byte	0x04, 0x11
        /*003e*/ 	.short	(.L_11 - .L_10)
	.align		4
.L_10:
        /*0040*/ 	.word	index@(_Z9scalarMulPKffPfi)
        /*0044*/ 	.word	0x00000000


	//----- nvinfo : EIATTR_MIN_STACK_SIZE
	.align		4
.L_11:
        /*0048*/ 	.byte	0x04, 0x12
        /*004a*/ 	.short	(.L_13 - .L_12)
	.align		4
.L_12:
        /*004c*/ 	.word	index@(_Z9scalarMulPKffPfi)
        /*0050*/ 	.word	0x00000000


	//----- nvinfo : EIATTR_MIN_STACK_SIZE
	.align		4
.L_13:
        /*0054*/ 	.byte	0x04, 0x12
        /*0056*/ 	.short	(.L_15 - .L_14)
	.align		4
.L_14:
        /*0058*/ 	.word	index@(_Z9vectorMulPKfS0_Pfi)
        /*005c*/ 	.word	0x00000000


	//----- nvinfo : EIATTR_MIN_STACK_SIZE
	.align		4
.L_15:
        /*0060*/ 	.byte	0x04, 0x12
        /*0062*/ 	.short	(.L_17 - .L_16)
	.align		4
.L_16:
        /*0064*/ 	.word	index@(_Z9vectorAddPKfS0_Pfi)
        /*0068*/ 	.word	0x00000000
.L_17:


//--------------------- .nv.compat                --------------------------
	.section	.nv.compat,"",@"SHT_CUDA_COMPAT_INFO"
	.align	4
        /*0000*/ 	.byte	0x02, 0x09, 0x00, 0x00, 0x02, 0x02, 0x01, 0x00, 0x02, 0x05, 0x05, 0x00, 0x03, 0x07, 0x01, 0x01
        /*0010*/ 	.byte	0x02, 0x03, 0x00, 0x00, 0x02, 0x06, 0x01, 0x00, 0x04, 0x0b, 0x08, 0x00, 0x09, 0x00, 0x00, 0x00
        /*0020*/ 	.byte	0x00, 0x00, 0x00, 0x00


//--------------------- .nv.info._Z9scalarMulPKffPfi --------------------------
	.section	.nv.info._Z9scalarMulPKffPfi,"",@"SHT_CUDA_INFO"
	.sectionflags	@""
	.align	4


	//----- nvinfo : EIATTR_CUDA_API_VERSION
	.align		4
        /*0000*/ 	.byte	0x04, 0x37
        /*0002*/ 	.short	(.L_19 - .L_18)
.L_18:
        /*0004*/ 	.word	0x00000082


	//----- nvinfo : EIATTR_KPARAM_INFO
	.align		4
.L_19:
        /*0008*/ 	.byte	0x04, 0x17
        /*000a*/ 	.short	(.L_21 - .L_20)
.L_20:
        /*000c*/ 	.word	0x00000000
        /*0010*/ 	.short	0x0003
        /*0012*/ 	.short	0x0018
        /*0014*/ 	.byte	0x00, 0xf0, 0x11, 0x00


	//----- nvinfo : EIATTR_KPARAM_INFO
	.align		4
.L_21:
        /*0018*/ 	.byte	0x04, 0x17
        /*001a*/ 	.short	(.L_23 - .L_22)
.L_22:
        /*001c*/ 	.word	0x00000000
        /*0020*/ 	.short	0x0002
        /*0022*/ 	.short	0x0010
        /*0024*/ 	.byte	0x00, 0xf5, 0x21, 0x00


	//----- nvinfo : EIATTR_KPARAM_INFO
	.align		4
.L_23:
        /*0028*/ 	.byte	0x04, 0x17
        /*002a*/ 	.short	(.L_25 - .L_24)
.L_24:
        /*002c*/ 	.word	0x00000000
        /*0030*/ 	.short	0x0001
        /*0032*/ 	.short	0x0008
        /*0034*/ 	.byte	0x00, 0xf0, 0x11, 0x00


	//----- nvinfo : EIATTR_KPARAM_INFO
	.align		4
.L_25:
        /*0038*/ 	.byte	0x04, 0x17
        /*003a*/ 	.short	(.L_27 - .L_26)
.L_26:
        /*003c*/ 	.word	0x00000000
        /*0040*/ 	.short	0x0000
        /*0042*/ 	.short	0x0000
        /*0044*/ 	.byte	0x00, 0xf5, 0x21, 0x00


	//----- nvinfo : EIATTR_SPARSE_MMA_MASK
	.align		4
.L_27:
        /*0048*/ 	.byte	0x03, 0x50
        /*004a*/ 	.short	0x0000


	//----- nvinfo : EIATTR_MAXREG_COUNT
	.align		4
        /*004c*/ 	.byte	0x03, 0x1b
        /*004e*/ 	.short	0x00ff


	//----- nvinfo : EIATTR_MERCURY_ISA_VERSION
	.align		4
        /*0050*/ 	.byte	0x03, 0x5f
        /*0052*/ 	.short	0x0101


	//----- nvinfo : EIATTR_VRC_CTA_INIT_COUNT
	.align		4
        /*0054*/ 	.byte	0x02, 0x4a
	.zero		1
	.zero		1


	//----- nvinfo : EIATTR_EXIT_INSTR_OFFSETS
	.align		4
        /*0058*/ 	.byte	0x04, 0x1c
        /*005a*/ 	.short	(.L_29 - .L_28)


	//   ....[0]....
.L_28:
        /*005c*/ 	.word	0x00000070


	//   ....[1]....
        /*0060*/ 	.word	0x00000110


	//----- nvinfo : EIATTR_CBANK_PARAM_SIZE
	.align		4
.L_29:
        /*0064*/ 	.byte	0x03, 0x19
        /*0066*/ 	.short	0x001c


	//----- nvinfo : EIATTR_PARAM_CBANK
	.align		4
        /*0068*/ 	.byte	0x04, 0x0a
        /*006a*/ 	.short	(.L_31 - .L_30)
	.align		4
.L_30:
        /*006c*/ 	.word	index@(.nv.constant0._Z9scalarMulPKffPfi)
        /*0070*/ 	.short	0x0380
        /*0072*/ 	.short	0x001c


	//----- nvinfo : EIATTR_SW_WAR
	.align		4
.L_31:
        /*0074*/ 	.byte	0x04, 0x36
        /*0076*/ 	.short	(.L_33 - .L_32)
.L_32:
        /*0078*/ 	.word	0x00000008
.L_33:


//--------------------- .nv.info._Z9vectorMulPKfS0_Pfi --------------------------
	.section	.nv.info._Z9vectorMulPKfS0_Pfi,"",@"SHT_CUDA_INFO"
	.sectionflags	@""
	.align	4


	//----- nvinfo : EIATTR_CUDA_API_VERSION
	.align		4
        /*0000*/ 	.byte	0x04, 0x37
        /*0002*/ 	.short	(.L_35 - .L_34)
.L_34:
        /*0004*/ 	.word	0x00000082


	//----- nvinfo : EIATTR_KPARAM_INFO
	.align		4
.L_35:
        /*0008*/ 	.byte	0x04, 0x17
        /*000a*/ 	.short	(.L_37 - .L_36)
.L_36:
        /*000c*/ 	.word	0x00000000
        /*0010*/ 	.short	0x0003
        /*0012*/ 	.short	0x0018
        /*0014*/ 	.byte	0x00, 0xf0, 0x11, 0x00


	//----- nvinfo : EIATTR_KPARAM_INFO
	.align		4
.L_37:
        /*0018*/ 	.byte	0x04, 0x17
        /*001a*/ 	.short	(.L_39 - .L_38)
.L_38:
        /*001c*/ 	.word	0x00000000
        /*0020*/ 	.short	0x0002
        /*0022*/ 	.short	0x0010
        /*0024*/ 	.byte	0x00, 0xf5, 0x21, 0x00


	//----- nvinfo : EIATTR_KPARAM_INFO
	.align		4
.L_39:
        /*0028*/ 	.byte	0x04, 0x17
        /*002a*/ 	.short	(.L_41 - .L_40)
.L_40:
        /*002c*/ 	.word	0x00000000
        /*0030*/ 	.short	0x0001
        /*0032*/ 	.short	0x0008
        /*0034*/ 	.byte	0x00, 0xf5, 0x21, 0x00


	//----- nvinfo : EIATTR_KPARAM_INFO
	.align		4
.L_41:
        /*0038*/ 	.byte	0x04, 0x17
        /*003a*/ 	.short	(.L_43 - .L_42)
.L_42:
        /*003c*/ 	.word	0x00000000
        /*0040*/ 	.short	0x0000
        /*0042*/ 	.short	0x0000
        /*0044*/ 	.byte	0x00, 0xf5, 0x21, 0x00


	//----- nvinfo : EIATTR_SPARSE_MMA_MASK
	.align		4
.L_43:
        /*0048*/ 	.byte	0x03, 0x50
        /*004a*/ 	.short	0x0000


	//----- nvinfo : EIATTR_MAXREG_COUNT
	.align		4
        /*004c*/ 	.byte	0x03, 0x1b
        /*004e*/ 	.short	0x00ff


	//----- nvinfo : EIATTR_MERCURY_ISA_VERSION
	.align		4
        /*0050*/ 	.byte	0x03, 0x5f
        /*0052*/ 	.short	0x0101


	//----- nvinfo : EIATTR_VRC_CTA_INIT_COUNT
	.align		4
        /*0054*/ 	.byte	0x02, 0x4a
	.zero		1
	.zero		1


	//----- nvinfo : EIATTR_EXIT_INSTR_OFFSETS
	.align		4
        /*0058*/ 	.byte	0x04, 0x1c
        /*005a*/ 	.short	(.L_45 - .L_44)


	//   ....[0]....
.L_44:
        /*005c*/ 	.word	0x00000070


	//   ....[1]....
        /*0060*/ 	.word	0x00000130


	//----- nvinfo : EIATTR_CBANK_PARAM_SIZE
	.align		4
.L_45:
        /*0064*/ 	.byte	0x03, 0x19
        /*0066*/ 	.short	0x001c


	//----- nvinfo : EIATTR_PARAM_CBANK
	.align		4
        /*0068*/ 	.byte	0x04, 0x0a
        /*006a*/ 	.short	(.L_47 - .L_46)
	.align		4
.L_46:
        /*006c*/ 	.word	index@(.nv.constant0._Z9vectorMulPKfS0_Pfi)
        /*0070*/ 	.short	0x0380
        /*0072*/ 	.short	0x001c


	//----- nvinfo : EIATTR_SW_WAR
	.align		4
.L_47:
        /*0074*/ 	.byte	0x04, 0x36
        /*0076*/ 	.short	(.L_49 - .L_48)
.L_48:
        /*0078*/ 	.word	0x00000008
.L_49:


//--------------------- .nv.info._Z9vectorAddPKfS0_Pfi --------------------------
	.section	.nv.info._Z9vectorAddPKfS0_Pfi,"",@"SHT_CUDA_INFO"
	.sectionflags	@""
	.align	4


	//----- nvinfo : EIATTR_CUDA_API_VERSION
	.align		4
        /*0000*/ 	.byte	0x04, 0x37
        /*0002*/ 	.short	(.L_51 - .L_50)
.L_50:
        /*0004*/ 	.word	0x00000082


	//----- nvinfo : EIATTR_KPARAM_INFO
	.align		4
.L_51:
        /*0008*/ 	.byte	0x04, 0x17
        /*000a*/ 	.short	(.L_53 - .L_52)
.L_52:
        /*000c*/ 	.word	0x00000000
        /*0010*/ 	.short	0x0003
        /*0012*/ 	.short	0x0018
        /*0014*/ 	.byte	0x00, 0xf0, 0x11, 0x00


	//----- nvinfo : EIATTR_KPARAM_INFO
	.align		4
.L_53:
        /*0018*/ 	.byte	0x04, 0x17
        /*001a*/ 	.short	(.L_55 - .L_54)
.L_54:
        /*001c*/ 	.word	0x00000000
        /*0020*/ 	.short	0x0002
        /*0022*/ 	.short	0x0010
        /*0024*/ 	.byte	0x00, 0xf5, 0x21, 0x00


	//----- nvinfo : EIATTR_KPARAM_INFO
	.align		4
.L_55:
        /*0028*/ 	.byte	0x04, 0x17
        /*002a*/ 	.short	(.L_57 - .L_56)
.L_56:
        /*002c*/ 	.word	0x00000000
        /*0030*/ 	.short	0x0001
        /*0032*/ 	.short	0x0008
        /*0034*/ 	.byte	0x00, 0xf5, 0x21, 0x00


	//----- nvinfo : EIATTR_KPARAM_INFO
	.align		4
.L_57:
        /*0038*/ 	.byte	0x04, 0x17
        /*003a*/ 	.short	(.L_59 - .L_58)
.L_58:
        /*003c*/ 	.word	0x00000000
        /*0040*/ 	.short	0x0000
        /*0042*/ 	.short	0x0000
        /*0044*/ 	.byte	0x00, 0xf5, 0x21, 0x00


	//----- nvinfo : EIATTR_SPARSE_MMA_MASK
	.align		4
.L_59:
        /*0048*/ 	.byte	0x03, 0x50
        /*004a*/ 	.short	0x0000


	//----- nvinfo : EIATTR_MAXREG_COUNT
	.align		4
        /*004c*/ 	.byte	0x03, 0x1b
        /*004e*/ 	.short	0x00ff


	//----- nvinfo : EIATTR_MERCURY_ISA_VERSION
	.align		4
        /*0050*/ 	.byte	0x03, 0x5f
        /*0052*/ 	.short	0x0101


	//----- nvinfo : EIATTR_VRC_CTA_INIT_COUNT
	.align		4
        /*0054*/ 	.byte	0x02, 0x4a
	.zero		1
	.zero		1


	//----- nvinfo : EIATTR_EXIT_INSTR_OFFSETS
	.align		4
        /*0058*/ 	.byte	0x04, 0x1c
        /*005a*/ 	.short	(.L_61 - .L_60)


	//   ....[0]....
.L_60:
        /*005c*/ 	.word	0x00000070


	//   ....[1]....
        /*0060*/ 	.word	0x00000130


	//----- nvinfo : EIATTR_CBANK_PARAM_SIZE
	.align		4
.L_61:
        /*0064*/ 	.byte	0x03, 0x19
        /*0066*/ 	.short	0x001c


	//----- nvinfo : EIATTR_PARAM_CBANK
	.align		4
        /*0068*/ 	.byte	0x04, 0x0a
        /*006a*/ 	.short	(.L_63 - .L_62)
	.align		4
.L_62:
        /*006c*/ 	.word	index@(.nv.constant0._Z9vectorAddPKfS0_Pfi)
        /*0070*/ 	.short	0x0380
        /*0072*/ 	.short	0x001c


	//----- nvinfo : EIATTR_SW_WAR
	.align		4
.L_63:
        /*0074*/ 	.byte	0x04, 0x36
        /*0076*/ 	.short	(.L_65 - .L_64)
.L_64:
        /*0078*/ 	.word	0x00000008
.L_65:


//--------------------- .nv.callgraph             --------------------------
	.section	.nv.callgraph,"",@"SHT_CUDA_CALLGRAPH"
	.align	4
	.sectionentsize	8
	.align		4
        /*0000*/ 	.word	0x00000000
	.align		4
        /*0004*/ 	.word	0xffffffff
	.align		4
        /*0008*/ 	.word	0x00000000
	.align		4
        /*000c*/ 	.word	0xfffffffe
	.align		4
        /*0010*/ 	.word	0x00000000
	.align		4
        /*0014*/ 	.word	0xfffffffd
	.align		4
        /*0018*/ 	.word	0x00000000
	.align		4
        /*001c*/ 	.word	0xfffffffc


//--------------------- .text._Z9scalarMulPKffPfi --------------------------
	.section	.text._Z9scalarMulPKffPfi,"ax",@progbits
	.align	128
        .global         _Z9scalarMulPKffPfi
        .type           _Z9scalarMulPKffPfi,@function
        .size           _Z9scalarMulPKffPfi,(.L_x_3 - _Z9scalarMulPKffPfi)
        .other          _Z9scalarMulPKffPfi,@"STO_CUDA_ENTRY STV_DEFAULT"
_Z9scalarMulPKffPfi:
.text._Z9scalarMulPKffPfi:
[----:B------:R-:W-:Y:S01]  /*0000*/  LDC R1, c[0x0][0x37c] ;  /* 0x0000df00ff017b82 */ /* 0x000fe20000000800 */
[----:B------:R-:W0:Y:S07]  /*0010*/  S2R R0, SR_TID.X ;  /* 0x0000000000007919 */ /* 0x000e2e0000002100 */
[----:B------:R-:W0:Y:S01]  /*0020*/  S2UR UR4, SR_CTAID.X ;  /* 0x00000000000479c3 */ /* 0x000e220000002500 */
[----:B------:R-:W1:Y:S07]  /*0030*/  LDCU UR5, c[0x0][0x398] ;  /* 0x00007300ff0577ac */ /* 0x000e6e0008000800 */
[----:B------:R-:W0:Y:S02]  /*0040*/  LDC R7, c[0x0][0x360] ;  /* 0x0000d800ff077b82 */ /* 0x000e240000000800 */
[----:B0-----:R-:W-:-:S05]  /*0050*/  IMAD R7, R7, UR4, R0 ;  /* 0x0000000407077c24 */ /* 0x001fca000f8e0200 */
[----:B-1----:R-:W-:-:S13]  /*0060*/  ISETP.GE.AND P0, PT, R7, UR5, PT ;  /* 0x0000000507007c0c */ /* 0x002fda000bf06270 */
[----:B------:R-:W-:Y:S05]  /*0070*/  @P0 EXIT ;  /* 0x000000000000094d */ /* 0x000fea0003800000 */
[----:B------:R-:W0:Y:S01]  /*0080*/  LDC.64 R2, c[0x0][0x380] ;  /* 0x0000e000ff027b82 */ /* 0x000e220000000a00 */
[----:B------:R-:W1:Y:S01]  /*0090*/  LDCU.64 UR4, c[0x0][0x358] ;  /* 0x00006b00ff0477ac */ /* 0x000e620008000a00 */
[----:B------:R-:W2:Y:S06]  /*00a0*/  LDCU UR6, c[0x0][0x388] ;  /* 0x00007100ff0677ac */ /* 0x000eac0008000800 */
[----:B------:R-:W3:Y:S01]  /*00b0*/  LDC.64 R4, c[0x0][0x390] ;  /* 0x0000e400ff047b82 */ /* 0x000ee20000000a00 */
[----:B0-----:R-:W-:-:S06]  /*00c0*/  IMAD.WIDE R2, R7, 0x4, R2 ;  /* 0x0000000407027825 */ /* 0x001fcc00078e0202 */
[----:B-1----:R-:W2:Y:S01]  /*00d0*/  LDG.E R2, desc[UR4][R2.64] ;  /* 0x0000000402027981 */ /* 0x002ea2000c1e1900 */
[----:B---3--:R-:W-:-:S04]  /*00e0*/  IMAD.WIDE R4, R7, 0x4, R4 ;  /* 0x0000000407047825 */ /* 0x008fc800078e0204 */
[----:B--2---:R-:W-:-:S05]  /*00f0*/  FMUL R7, R2, UR6 ;  /* 0x0000000602077c20 */ /* 0x004fca0008400000 */
[----:B------:R-:W-:Y:S01]  /*0100*/  STG.E desc[UR4][R4.64], R7 ;  /* 0x0000000704007986 */ /* 0x000fe2000c101904 */
[----:B------:R-:W-:Y:S05]  /*0110*/  EXIT ;  /* 0x000000000000794d */ /* 0x000fea0003800000 */
.L_x_0:
[----:B------:R-:W-:-:S00]  /*0120*/  BRA `(.L_x_0) ;  /* 0xfffffffc00fc7947 */ /* 0x000fc0000383ffff */
[----:B------:R-:W-:-:S00]  /*0130*/  NOP ;  /* 0x0000000000007918 */ /* 0x000fc00000000000 */
        /* <DEDUP_REMOVED lines=12> */
.L_x_3:


//--------------------- .text._Z9vectorMulPKfS0_Pfi --------------------------
	.section	.text._Z9vectorMulPKfS0_Pfi,"ax",@progbits
	.align	128
        .global         _Z9vectorMulPKfS0_Pfi
        .type           _Z9vectorMulPKfS0_Pfi,@function
        .size           _Z9vectorMulPKfS0_Pfi,(.L_x_4 - _Z9vectorMulPKfS0_Pfi)
        .other          _Z9vectorMulPKfS0_Pfi,@"STO_CUDA_ENTRY STV_DEFAULT"
_Z9vectorMulPKfS0_Pfi:
.text._Z9vectorMulPKfS0_Pfi:
        /* <DEDUP_REMOVED lines=9> */
[----:B------:R-:W1:Y:S07]  /*0090*/  LDCU.64 UR4, c[0x0][0x358] ;  /* 0x00006b00ff0477ac */ /* 0x000e6e0008000a00 */
[----:B------:R-:W2:Y:S08]  /*00a0*/  LDC.64 R4, c[0x0][0x388] ;  /* 0x0000e200ff047b82 */ /* 0x000eb00000000a00 */
[----:B------:R-:W3:Y:S01]  /*00b0*/  LDC.64 R6, c[0x0][0x390] ;  /* 0x0000e400ff067b82 */ /* 0x000ee20000000a00 */
[----:B0-----:R-:W-:-:S06]  /*00c0*/  IMAD.WIDE R2, R9, 0x4, R2 ;  /* 0x0000000409027825 */ /* 0x001fcc00078e0202 */
[----:B-1----:R-:W4:Y:S01]  /*00d0*/  LDG.E R2, desc[UR4][R2.64] ;  /* 0x0000000402027981 */ /* 0x002f22000c1e1900 */
[----:B--2---:R-:W-:-:S06]  /*00e0*/  IMAD.WIDE R4, R9, 0x4, R4 ;  /* 0x0000000409047825 */ /* 0x004fcc00078e0204 */
[----:B------:R-:W4:Y:S01]  /*00f0*/  LDG.E R5, desc[UR4][R4.64] ;  /* 0x0000000404057981 */ /* 0x000f22000c1e1900 */
[----:B---3--:R-:W-:-:S04]  /*0100*/  IMAD.WIDE R6, R9, 0x4, R6 ;  /* 0x0000000409067825 */ /* 0x008fc800078e0206 */
[----:B----4-:R-:W-:-:S05]  /*0110*/  FMUL R9, R2, R5 ;  /* 0x0000000502097220 */ /* 0x010fca0000400000 */
[----:B------:R-:W-:Y:S01]  /*0120*/  STG.E desc[UR4][R6.64], R9 ;  /* 0x0000000906007986 */ /* 0x000fe2000c101904 */
[----:B------:R-:W-:Y:S05]  /*0130*/  EXIT ;  /* 0x000000000000794d */ /* 0x000fea0003800000 */
.L_x_1:
        /* <DEDUP_REMOVED lines=12> */
.L_x_4:


//--------------------- .text._Z9vectorAddPKfS0_Pfi --------------------------
	.section	.text._Z9vectorAddPKfS0_Pfi,"ax",@progbits
	.align	128
        .global         _Z9vectorAddPKfS0_Pfi
        .type           _Z9vectorAddPKfS0_Pfi,@function
        .size           _Z9vectorAddPKfS0_Pfi,(.L_x_5 - _Z9vectorAddPKfS0_Pfi)
        .other          _Z9vectorAddPKfS0_Pfi,@"STO_CUDA_ENTRY STV_DEFAULT"
_Z9vectorAddPKfS0_Pfi:
.text._Z9vectorAddPKfS0_Pfi:
        /* <DEDUP_REMOVED lines=17> */
[----:B----4-:R-:W-:-:S05]  /*0110*/  FADD R9, R2, R5 ;  /* 0x0000000502097221 */ /* 0x010fca0000000000 */
[----:B------:R-:W-:Y:S01]  /*0120*/  STG.E desc[UR4][R6.64], R9 ;  /* 0x0000000906007986 */ /* 0x000fe2000c101904 */
[----:B------:R-:W-:Y:S05]  /*0130*/  EXIT ;  /* 0x000000000000794d */ /* 0x000fea0003800000 */
.L_x_2:
        /* <DEDUP_REMOVED lines=12> */
.L_x_5:


//--------------------- .nv.shared.reserved.0     --------------------------
	.section	.nv.shared.reserved.0,"aw",@nobits
	.weak		__nv_reservedSMEM_offset_0_alias
	.size		__nv_reservedSMEM_offset_0_alias, 0, 64
	.other		__nv_reservedSMEM_offset_0_alias,@"STO_CUDA_RESERVED_SHARED STV_DEFAULT"
__nv_reservedSMEM_offset_0_alias:
	.zero		0
	.zero		64


//--------------------- .nv.constant0._Z9scalarMulPKffPfi --------------------------
	.section	.nv.constant0._Z9scalarMulPKffPfi,"a",@progbits
	.sectionflags	@""
	.align	4
.nv.constant0._Z9scalarMulPKffPfi:
	.zero		924


//--------------------- .nv.constant0._Z9vectorMulPKfS0_Pfi --------------------------
	.section	.nv.constant0._Z9vectorMulPKfS0_Pfi,"a",@progbits
	.sectionflags	@""
	.align	4
.nv.constant0._Z9vectorMulPKfS0_Pfi:
	.zero		924


//--------------------- .nv.constant0._Z9vectorAddPKfS0_Pfi --------------------------
	.section	.nv.constant0._Z9vectorAddPKfS0_Pfi,"a",@progbits
	.sectionflags	@""
	.align	4
.nv.constant0._Z9vectorAddPKfS0_Pfi:
	.zero		924


//--------------------- SYMBOLS --------------------------

	.type		.nv.reservedSmem.offset0,@object
	.size		.nv.reservedSmem.offset0,0x4
